//
// Generated by NVIDIA NVVM Compiler
//
// Compiler Build ID: CL-36424714
// Cuda compilation tools, release 13.0, V13.0.88
// Based on NVVM 20.0.0
//

.version 9.0
.target sm_100
.address_size 64

	// .globl	_Z2k1v
.extern .func  (.param .b32 func_retval0) vprintf
(
	.param .b64 vprintf_param_0,
	.param .b64 vprintf_param_1
)
;
.global .align 1 .b8 $str[22] = {107, 101, 114, 110, 101, 108, 32, 49, 32, 115, 116, 97, 114, 116, 105, 110, 103, 46, 46, 46, 10};
.global .align 1 .b8 $str$1[16] = {107, 101, 114, 110, 101, 108, 32, 49, 32, 100, 111, 110, 101, 46, 10};
.global .align 1 .b8 $str$2[22] = {107, 101, 114, 110, 101, 108, 32, 50, 32, 115, 116, 97, 114, 116, 105, 110, 103, 46, 46, 46, 10};
.global .align 1 .b8 $str$3[16] = {107, 101, 114, 110, 101, 108, 32, 50, 32, 100, 111, 110, 101, 46, 10};
.global .align 1 .b8 $str$4[22] = {107, 101, 114, 110, 101, 108, 32, 51, 32, 115, 116, 97, 114, 116, 105, 110, 103, 46, 46, 46, 10};
.global .align 1 .b8 $str$5[17] = {107, 101, 114, 110, 101, 108, 32, 51, 32, 97, 114, 103, 58, 32, 37, 100};
.global .align 1 .b8 $str$6[16] = {107, 101, 114, 110, 101, 108, 32, 51, 32, 100, 111, 110, 101, 46, 10};

.visible .entry _Z2k1v()
{
	.reg .b32 	%r<5>;
	.reg .b64 	%rd<5>;

	mov.u64 	%rd1, $str;
	cvta.global.u64 	%rd2, %rd1;
	{ // callseq 0, 0
	.param .b64 param0;
	st.param.b64 	[param0], %rd2;
	.param .b64 param1;
	st.param.b64 	[param1], 0;
	.param .b32 retval0;
	call.uni (retval0), 
	vprintf, 
	(
	param0, 
	param1
	);
	ld.param.b32 	%r1, [retval0];
	} // callseq 0
	mov.u64 	%rd3, $str$1;
	cvta.global.u64 	%rd4, %rd3;
	{ // callseq 1, 0
	.param .b64 param0;
	st.param.b64 	[param0], %rd4;
	.param .b64 param1;
	st.param.b64 	[param1], 0;
	.param .b32 retval0;
	call.uni (retval0), 
	vprintf, 
	(
	param0, 
	param1
	);
	ld.param.b32 	%r3, [retval0];
	} // callseq 1
	ret;

}
	// .globl	_Z2k2v
.visible .entry _Z2k2v()
{
	.reg .b32 	%r<5>;
	.reg .b64 	%rd<5>;

	mov.u64 	%rd1, $str$2;
	cvta.global.u64 	%rd2, %rd1;
	{ // callseq 2, 0
	.param .b64 param0;
	st.param.b64 	[param0], %rd2;
	.param .b64 param1;
	st.param.b64 	[param1], 0;
	.param .b32 retval0;
	call.uni (retval0), 
	vprintf, 
	(
	param0, 
	param1
	);
	ld.param.b32 	%r1, [retval0];
	} // callseq 2
	mov.u64 	%rd3, $str$3;
	cvta.global.u64 	%rd4, %rd3;
	{ // callseq 3, 0
	.param .b64 param0;
	st.param.b64 	[param0], %rd4;
	.param .b64 param1;
	st.param.b64 	[param1], 0;
	.param .b32 retval0;
	call.uni (retval0), 
	vprintf, 
	(
	param0, 
	param1
	);
	ld.param.b32 	%r3, [retval0];
	} // callseq 3
	ret;

}
	// .globl	_Z2k3i
.visible .entry _Z2k3i(
	.param .u32 _Z2k3i_param_0
)
{
	.local .align 8 .b8 	__local_depot2[8];
	.reg .b64 	%SP;
	.reg .b64 	%SPL;
	.reg .b32 	%r<8>;
	.reg .b64 	%rd<9>;

	mov.u64 	%SPL, __local_depot2;
	cvta.local.u64 	%SP, %SPL;
	ld.param.u32 	%r1, [_Z2k3i_param_0];
	add.u64 	%rd1, %SP, 0;
	add.u64 	%rd2, %SPL, 0;
	mov.u64 	%rd3, $str$4;
	cvta.global.u64 	%rd4, %rd3;
	{ // callseq 4, 0
	.param .b64 param0;
	st.param.b64 	[param0], %rd4;
	.param .b64 param1;
	st.param.b64 	[param1], 0;
	.param .b32 retval0;
	call.uni (retval0), 
	vprintf, 
	(
	param0, 
	param1
	);
	ld.param.b32 	%r2, [retval0];
	} // callseq 4
	st.local.u32 	[%rd2], %r1;
	mov.u64 	%rd5, $str$5;
	cvta.global.u64 	%rd6, %rd5;
	{ // callseq 5, 0
	.param .b64 param0;
	st.param.b64 	[param0], %rd6;
	.param .b64 param1;
	st.param.b64 	[param1], %rd1;
	.param .b32 retval0;
	call.uni (retval0), 
	vprintf, 
	(
	param0, 
	param1
	);
	ld.param.b32 	%r4, [retval0];
	} // callseq 5
	mov.u64 	%rd7, $str$6;
	cvta.global.u64 	%rd8, %rd7;
	{ // callseq 6, 0
	.param .b64 param0;
	st.param.b64 	[param0], %rd8;
	.param .b64 param1;
	st.param.b64 	[param1], 0;
	.param .b32 retval0;
	call.uni (retval0), 
	vprintf, 
	(
	param0, 
	param1
	);
	ld.param.b32 	%r6, [retval0];
	} // callseq 6
	ret;

}


// ===== COMPILED SASS (sm_100) =====

	.target	sm_100

	.elftype	@"ET_EXEC"


//--------------------- .note.nv.tkinfo           --------------------------
	.section	.note.nv.tkinfo,"",@"SHT_NOTE"
	.sectionflags	@"SHF_NOTE_NV_TKINFO"
	.tkinfo
        /*0018*/ 	.word	0x00000002
        /*0030*/ 	.string	""
        /*0030*/ 	.string	"ptxas"
        /*0030*/ 	.string	"Cuda compilation tools, release 13.0, V13.0.88"
        /*0030*/ 	.string	"Build cuda_13.0.r13.0/compiler.36424714_0"
        /*0030*/ 	.string	"-arch sm_100 -m 64 "



//--------------------- .note.nv.cuinfo           --------------------------
	.section	.note.nv.cuinfo,"",@"SHT_NOTE"
	.sectionflags	@"SHF_NOTE_NV_CUINFO"
        /*0018*/ 	.short	0x0002
        /*001a*/ 	.short	0x0064
        /*001c*/ 	.short	0x0082
	.zero		2


//--------------------- .nv.info                  --------------------------
	.section	.nv.info,"",@"SHT_CUDA_INFO"
	.align	4


	//----- nvinfo : EIATTR_REGCOUNT
	.align		4
        /*0000*/ 	.byte	0x04, 0x2f
        /*0002*/ 	.short	(.L_8 - .L_7)
	.align		4
.L_7:
        /*0004*/ 	.word	index@(_Z2k1v)
        /*0008*/ 	.word	0x00000018


	//----- nvinfo : EIATTR_FRAME_SIZE
	.align		4
.L_8:
        /*000c*/ 	.byte	0x04, 0x11
        /*000e*/ 	.short	(.L_10 - .L_9)
	.align		4
.L_9:
        /*0010*/ 	.word	index@(_Z2k1v)
        /*0014*/ 	.word	0x00000000


	//----- nvinfo : EIATTR_REGCOUNT
	.align		4
.L_10:
        /*0018*/ 	.byte	0x04, 0x2f
        /*001a*/ 	.short	(.L_12 - .L_11)
	.align		4
.L_11:
        /*001c*/ 	.word	index@(_Z2k2v)
        /*0020*/ 	.word	0x00000018


	//----- nvinfo : EIATTR_FRAME_SIZE
	.align		4
.L_12:
        /*0024*/ 	.byte	0x04, 0x11
        /*0026*/ 	.short	(.L_14 - .L_13)
	.align		4
.L_13:
        /*0028*/ 	.word	index@(_Z2k2v)
        /*002c*/ 	.word	0x00000000


	//----- nvinfo : EIATTR_REGCOUNT
	.align		4
.L_14:
        /*0030*/ 	.byte	0x04, 0x2f
        /*0032*/ 	.short	(.L_16 - .L_15)
	.align		4
.L_15:
        /*0034*/ 	.word	index@(_Z2k3i)
        /*0038*/ 	.word	0x00000018


	//----- nvinfo : EIATTR_FRAME_SIZE
	.align		4
.L_16:
        /*003c*/ 	.byte	0x04, 0x11
        /*003e*/ 	.short	(.L_18 - .L_17)
	.align		4
.L_17:
        /*0040*/ 	.word	index@(_Z2k3i)
        /*0044*/ 	.word	0x00000008


	//----- nvinfo : EIATTR_MIN_STACK_SIZE
	.align		4
.L_18:
        /*0048*/ 	.byte	0x04, 0x12
        /*004a*/ 	.short	(.L_20 - .L_19)
	.align		4
.L_19:
        /*004c*/ 	.word	index@(_Z2k3i)
        /*0050*/ 	.word	0x00000008


	//----- nvinfo : EIATTR_MIN_STACK_SIZE
	.align		4
.L_20:
        /*0054*/ 	.byte	0x04, 0x12
        /*0056*/ 	.short	(.L_22 - .L_21)
	.align		4
.L_21:
        /*0058*/ 	.word	index@(_Z2k2v)
        /*005c*/ 	.word	0x00000000


	//----- nvinfo : EIATTR_MIN_STACK_SIZE
	.align		4
.L_22:
        /*0060*/ 	.byte	0x04, 0x12
        /*0062*/ 	.short	(.L_24 - .L_23)
	.align		4
.L_23:
        /*0064*/ 	.word	index@(_Z2k1v)
        /*0068*/ 	.word	0x00000000
.L_24:


//--------------------- .nv.compat                --------------------------
	.section	.nv.compat,"",@"SHT_CUDA_COMPAT_INFO"
	.align	4
        /*0000*/ 	.byte	0x02, 0x09, 0x00, 0x00, 0x02, 0x02, 0x01, 0x00, 0x02, 0x05, 0x05, 0x00, 0x03, 0x07, 0x01, 0x01
        /*0010*/ 	.byte	0x02, 0x03, 0x00, 0x00, 0x02, 0x06, 0x01, 0x00, 0x04, 0x0b, 0x08, 0x00, 0x09, 0x00, 0x00, 0x00
        /*0020*/ 	.byte	0x00, 0x00, 0x00, 0x00


//--------------------- .nv.info._Z2k3i           --------------------------
	.section	.nv.info._Z2k3i,"",@"SHT_CUDA_INFO"
	.sectionflags	@""
	.align	4


	//----- nvinfo : EIATTR_CUDA_API_VERSION
	.align		4
        /*0000*/ 	.byte	0x04, 0x37
        /*0002*/ 	.short	(.L_26 - .L_25)
.L_25:
        /*0004*/ 	.word	0x00000082


	//----- nvinfo : EIATTR_KPARAM_INFO
	.align		4
.L_26:
        /*0008*/ 	.byte	0x04, 0x17
        /*000a*/ 	.short	(.L_28 - .L_27)
.L_27:
        /*000c*/ 	.word	0x00000000
        /*0010*/ 	.short	0x0000
        /*0012*/ 	.short	0x0000
        /*0014*/ 	.byte	0x00, 0xf0, 0x11, 0x00


	//----- nvinfo : EIATTR_SPARSE_MMA_MASK
	.align		4
.L_28:
        /*0018*/ 	.byte	0x03, 0x50
        /*001a*/ 	.short	0x0000


	//----- nvinfo : EIATTR_MAXREG_COUNT
	.align		4
        /*001c*/ 	.byte	0x03, 0x1b
        /*001e*/ 	.short	0x00ff


	//----- nvinfo : EIATTR_EXTERNS
	.align		4
        /*0020*/ 	.byte	0x04, 0x0f
        /*0022*/ 	.short	(.L_30 - .L_29)


	//   ....[0]....
	.align		4
.L_29:
        /*0024*/ 	.word	index@(vprintf)


	//----- nvinfo : EIATTR_MERCURY_ISA_VERSION
	.align		4
.L_30:
        /*0028*/ 	.byte	0x03, 0x5f
        /*002a*/ 	.short	0x0101


	//----- nvinfo : EIATTR_VRC_CTA_INIT_COUNT
	.align		4
        /*002c*/ 	.byte	0x02, 0x4a
	.zero		1
	.zero		1


	//----- nvinfo : EIATTR_SYSCALL_OFFSETS
	.align		4
        /*0030*/ 	.byte	0x04, 0x46
        /*0032*/ 	.short	(.L_32 - .L_31)


	//   ....[0]....
.L_31:
        /*0034*/ 	.word	0x000000d0


	//   ....[1]....
        /*0038*/ 	.word	0x00000170


	//   ....[2]....
        /*003c*/ 	.word	0x000001e0


	//----- nvinfo : EIATTR_EXIT_INSTR_OFFSETS
	.align		4
.L_32:
        /*0040*/ 	.byte	0x04, 0x1c
        /*0042*/ 	.short	(.L_34 - .L_33)


	//   ....[0]....
.L_33:
        /*0044*/ 	.word	0x000001f0


	//----- nvinfo : EIATTR_CBANK_PARAM_SIZE
	.align		4
.L_34:
        /*0048*/ 	.byte	0x03, 0x19
        /*004a*/ 	.short	0x0004


	//----- nvinfo : EIATTR_PARAM_CBANK
	.align		4
        /*004c*/ 	.byte	0x04, 0x0a
        /*004e*/ 	.short	(.L_36 - .L_35)
	.align		4
.L_35:
        /*0050*/ 	.word	index@(.nv.constant0._Z2k3i)
        /*0054*/ 	.short	0x0380
        /*0056*/ 	.short	0x0004


	//----- nvinfo : EIATTR_SW_WAR
	.align		4
.L_36:
        /*0058*/ 	.byte	0x04, 0x36
        /*005a*/ 	.short	(.L_38 - .L_37)
.L_37:
        /*005c*/ 	.word	0x00000008
.L_38:


//--------------------- .nv.info._Z2k2v           --------------------------
	.section	.nv.info._Z2k2v,"",@"SHT_CUDA_INFO"
	.sectionflags	@""
	.align	4


	//----- nvinfo : EIATTR_CUDA_API_VERSION
	.align		4
        /*0000*/ 	.byte	0x04, 0x37
        /*0002*/ 	.short	(.L_40 - .L_39)
.L_39:
        /*0004*/ 	.word	0x00000082


	//----- nvinfo : EIATTR_SPARSE_MMA_MASK
	.align		4
.L_40:
        /*0008*/ 	.byte	0x03, 0x50
        /*000a*/ 	.short	0x0000


	//----- nvinfo : EIATTR_MAXREG_COUNT
	.align		4
        /*000c*/ 	.byte	0x03, 0x1b
        /*000e*/ 	.short	0x00ff


	//----- nvinfo : EIATTR_EXTERNS
	.align		4
        /*0010*/ 	.byte	0x04, 0x0f
        /*0012*/ 	.short	(.L_42 - .L_41)


	//   ....[0]....
	.align		4
.L_41:
        /*0014*/ 	.word	index@(vprintf)


	//----- nvinfo : EIATTR_MERCURY_ISA_VERSION
	.align		4
.L_42:
        /*0018*/ 	.byte	0x03, 0x5f
        /*001a*/ 	.short	0x0101


	//----- nvinfo : EIATTR_VRC_CTA_INIT_COUNT
	.align		4
        /*001c*/ 	.byte	0x02, 0x4a
	.zero		1
	.zero		1


	//----- nvinfo : EIATTR_SYSCALL_OFFSETS
	.align		4
        /*0020*/ 	.byte	0x04, 0x46
        /*0022*/ 	.short	(.L_44 - .L_43)


	//   ....[0]....
.L_43:
        /*0024*/ 	.word	0x00000080


	//   ....[1]....
        /*0028*/ 	.word	0x000000f0


	//----- nvinfo : EIATTR_EXIT_INSTR_OFFSETS
	.align		4
.L_44:
        /*002c*/ 	.byte	0x04, 0x1c
        /*002e*/ 	.short	(.L_46 - .L_45)


	//   ....[0]....
.L_45:
        /*0030*/ 	.word	0x00000100


	//----- nvinfo : EIATTR_SW_WAR
	.align		4
.L_46:
        /*0034*/ 	.byte	0x04, 0x36
        /*0036*/ 	.short	(.L_48 - .L_47)
.L_47:
        /*0038*/ 	.word	0x00000008
.L_48:


//--------------------- .nv.info._Z2k1v           --------------------------
	.section	.nv.info._Z2k1v,"",@"SHT_CUDA_INFO"
	.sectionflags	@""
	.align	4


	//----- nvinfo : EIATTR_CUDA_API_VERSION
	.align		4
        /*0000*/ 	.byte	0x04, 0x37
        /*0002*/ 	.short	(.L_50 - .L_49)
.L_49:
        /*0004*/ 	.word	0x00000082


	//----- nvinfo : EIATTR_SPARSE_MMA_MASK
	.align		4
.L_50:
        /*0008*/ 	.byte	0x03, 0x50
        /*000a*/ 	.short	0x0000


	//----- nvinfo : EIATTR_MAXREG_COUNT
	.align		4
        /*000c*/ 	.byte	0x03, 0x1b
        /*000e*/ 	.short	0x00ff


	//----- nvinfo : EIATTR_EXTERNS
	.align		4
        /*0010*/ 	.byte	0x04, 0x0f
        /*0012*/ 	.short	(.L_52 - .L_51)


	//   ....[0]....
	.align		4
.L_51:
        /*0014*/ 	.word	index@(vprintf)


	//----- nvinfo : EIATTR_MERCURY_ISA_VERSION
	.align		4
.L_52:
        /*0018*/ 	.byte	0x03, 0x5f
        /*001a*/ 	.short	0x0101


	//----- nvinfo : EIATTR_VRC_CTA_INIT_COUNT
	.align		4
        /*001c*/ 	.byte	0x02, 0x4a
	.zero		1
	.zero		1


	//----- nvinfo : EIATTR_SYSCALL_OFFSETS
	.align		4
        /*0020*/ 	.byte	0x04, 0x46
        /*0022*/ 	.short	(.L_54 - .L_53)


	//   ....[0]....
.L_53:
        /*0024*/ 	.word	0x00000080


	//   ....[1]....
        /*0028*/ 	.word	0x000000f0


	//----- nvinfo : EIATTR_EXIT_INSTR_OFFSETS
	.align		4
.L_54:
        /*002c*/ 	.byte	0x04, 0x1c
        /*002e*/ 	.short	(.L_56 - .L_55)


	//   ....[0]....
.L_55:
        /*0030*/ 	.word	0x00000100


	//----- nvinfo : EIATTR_SW_WAR
	.align		4
.L_56:
        /*0034*/ 	.byte	0x04, 0x36
        /*0036*/ 	.short	(.L_58 - .L_57)
.L_57:
        /*0038*/ 	.word	0x00000008
.L_58:


//--------------------- .nv.callgraph             --------------------------
	.section	.nv.callgraph,"",@"SHT_CUDA_CALLGRAPH"
	.align	4
	.sectionentsize	8
	.align		4
        /*0000*/ 	.word	0x00000000
	.align		4
        /*0004*/ 	.word	0xffffffff
	.align		4
        /*0008*/ 	.word	index@(_Z2k3i)
	.align		4
        /*000c*/ 	.word	index@(vprintf)
	.align		4
        /*0010*/ 	.word	index@(_Z2k2v)
	.align		4
        /*0014*/ 	.word	index@(vprintf)
	.align		4
        /*0018*/ 	.word	index@(_Z2k1v)
	.align		4
        /*001c*/ 	.word	index@(vprintf)
	.align		4
        /*0020*/ 	.word	0x00000000
	.align		4
        /*0024*/ 	.word	0xfffffffe
	.align		4
        /*0028*/ 	.word	0x00000000
	.align		4
        /*002c*/ 	.word	0xfffffffd
	.align		4
        /*0030*/ 	.word	0x00000000
	.align		4
        /*0034*/ 	.word	0xfffffffc


//--------------------- .nv.constant4             --------------------------
	.section	.nv.constant4,"a",@progbits
	.align	8
	.align		8
.nv.constant4:
        /*0000*/ 	.dword	vprintf
	.align		8
        /*0008*/ 	.dword	$str
	.align		8
        /*0010*/ 	.dword	$str$1
	.align		8
        /*0018*/ 	.dword	$str$2
	.align		8
        /*0020*/ 	.dword	$str$3
	.align		8
        /*0028*/ 	.dword	$str$4
	.align		8
        /*0030*/ 	.dword	$str$5
	.align		8
        /*0038*/ 	.dword	$str$6


//--------------------- .text._Z2k3i              --------------------------
	.section	.text._Z2k3i,"ax",@progbits
	.align	128
        .global         _Z2k3i
        .type           _Z2k3i,@function
        .size           _Z2k3i,(.L_x_10 - _Z2k3i)
        .other          _Z2k3i,@"STO_CUDA_ENTRY STV_DEFAULT"
_Z2k3i:
.text._Z2k3i:
[----:B------:R-:W0:Y:S01]  /*0000*/  LDC R1, c[0x0][0x37c] ;  /* 0x0000df00ff017b82 */ /* 0x000e220000000800 */
[----:B------:R-:W-:Y:S01]  /*0010*/  MOV R2, 0x0 ;  /* 0x0000000000027802 */ /* 0x000fe20000000f00 */
[----:B------:R-:W1:Y:S01]  /*0020*/  LDCU UR4, c[0x0][0x2f8] ;  /* 0x00005f00ff0477ac */ /* 0x000e620008000800 */
[----:B0-----:R-:W-:Y:S01]  /*0030*/  VIADD R1, R1, 0xfffffff8 ;  /* 0xfffffff801017836 */ /* 0x001fe20000000000 */
[----:B------:R-:W-:-:S04]  /*0040*/  CS2R R6, SRZ ;  /* 0x0000000000067805 */ /* 0x000fc8000001ff00 */
[----:B------:R0:W2:Y:S01]  /*0050*/  LDC.64 R8, c[0x4][R2] ;  /* 0x0100000002087b82 */ /* 0x0000a20000000a00 */
[----:B------:R-:W3:Y:S01]  /*0060*/  LDCU.64 UR6, c[0x4][0x28] ;  /* 0x01000500ff0677ac */ /* 0x000ee20008000a00 */
[----:B------:R-:W4:Y:S01]  /*0070*/  LDCU UR5, c[0x0][0x2fc] ;  /* 0x00005f80ff0577ac */ /* 0x000f220008000800 */
[----:B-1----:R-:W-:Y:S01]  /*0080*/  IADD3 R16, P0, PT, R1, UR4, RZ ;  /* 0x0000000401107c10 */ /* 0x002fe2000ff1e0ff */
[----:B---3--:R-:W-:Y:S02]  /*0090*/  IMAD.U32 R4, RZ, RZ, UR6 ;  /* 0x00000006ff047e24 */ /* 0x008fe4000f8e00ff */
[----:B------:R-:W-:Y:S01]  /*00a0*/  IMAD.U32 R5, RZ, RZ, UR7 ;  /* 0x00000007ff057e24 */ /* 0x000fe2000f8e00ff */
[----:B0---4-:R-:W-:-:S09]  /*00b0*/  IADD3.X R17, PT, PT, RZ, UR5, RZ, P0, !PT ;  /* 0x00000005ff117c10 */ /* 0x011fd200087fe4ff */
[----:B------:R-:W-:-:S07]  /*00c0*/  LEPC R20, `(.L_x_0) ;  /* 0x000000001014794e */ /* 0x000fce0000000000 */
[----:B--2---:R-:W-:Y:S05]  /*00d0*/  CALL.ABS.NOINC R8 ;  /* 0x0000000008007343 */ /* 0x004fea0003c00000 */
.L_x_0:
[----:B------:R-:W0:Y:S01]  /*00e0*/  LDC R0, c[0x0][0x380] ;  /* 0x0000e000ff007b82 */ /* 0x000e220000000800 */
[----:B------:R-:W1:Y:S01]  /*00f0*/  LDCU.64 UR4, c[0x4][0x30] ;  /* 0x01000600ff0477ac */ /* 0x000e620008000a00 */
[----:B------:R-:W-:Y:S01]  /*0100*/  MOV R6, R16 ;  /* 0x0000001000067202 */ /* 0x000fe20000000f00 */
[----:B------:R-:W-:-:S05]  /*0110*/  IMAD.MOV.U32 R7, RZ, RZ, R17 ;  /* 0x000000ffff077224 */ /* 0x000fca00078e0011 */
[----:B------:R2:W3:Y:S01]  /*0120*/  LDC.64 R8, c[0x4][R2] ;  /* 0x0100000002087b82 */ /* 0x0004e20000000a00 */
[----:B-1----:R-:W-:Y:S02]  /*0130*/  IMAD.U32 R4, RZ, RZ, UR4 ;  /* 0x00000004ff047e24 */ /* 0x002fe4000f8e00ff */
[----:B------:R-:W-:Y:S01]  /*0140*/  IMAD.U32 R5, RZ, RZ, UR5 ;  /* 0x00000005ff057e24 */ /* 0x000fe2000f8e00ff */
[----:B0-----:R2:W-:Y:S06]  /*0150*/  STL [R1], R0 ;  /* 0x0000000001007387 */ /* 0x0015ec0000100800 */
[----:B------:R-:W-:-:S07]  /*0160*/  LEPC R20, `(.L_x_1) ;  /* 0x000000001014794e */ /* 0x000fce0000000000 */
[----:B--23--:R-:W-:Y:S05]  /*0170*/  CALL.ABS.NOINC R8 ;  /* 0x0000000008007343 */ /* 0x00cfea0003c00000 */
.L_x_1:
[----:B------:R-:W0:Y:S01]  /*0180*/  LDC.64 R2, c[0x4][R2] ;  /* 0x0100000002027b82 */ /* 0x000e220000000a00 */
[----:B------:R-:W1:Y:S01]  /*0190*/  LDCU.64 UR4, c[0x4][0x38] ;  /* 0x01000700ff0477ac */ /* 0x000e620008000a00 */
[----:B------:R-:W-:Y:S01]  /*01a0*/  CS2R R6, SRZ ;  /* 0x0000000000067805 */ /* 0x000fe2000001ff00 */
[----:B-1----:R-:W-:Y:S01]  /*01b0*/  IMAD.U32 R4, RZ, RZ, UR4 ;  /* 0x00000004ff047e24 */ /* 0x002fe2000f8e00ff */
[----:B------:R-:W-:-:S07]  /*01c0*/  MOV R5, UR5 ;  /* 0x0000000500057c02 */ /* 0x000fce0008000f00 */
[----:B------:R-:W-:-:S07]  /*01d0*/  LEPC R20, `(.L_x_2) ;  /* 0x000000001014794e */ /* 0x000fce0000000000 */
[----:B0-----:R-:W-:Y:S05]  /*01e0*/  CALL.ABS.NOINC R2 ;  /* 0x0000000002007343 */ /* 0x001fea0003c00000 */
.L_x_2:
[----:B------:R-:W-:Y:S05]  /*01f0*/  EXIT ;  /* 0x000000000000794d */ /* 0x000fea0003800000 */
.L_x_3:
[----:B------:R-:W-:-:S00]  /*0200*/  BRA `(.L_x_3) ;  /* 0xfffffffc00fc7947 */ /* 0x000fc0000383ffff */
[----:B------:R-:W-:-:S00]  /*0210*/  NOP ;  /* 0x0000000000007918 */ /* 0x000fc00000000000 */
        /* <DEDUP_REMOVED lines=14> */
.L_x_10:


//--------------------- .text._Z2k2v              --------------------------
	.section	.text._Z2k2v,"ax",@progbits
	.align	128
        .global         _Z2k2v
        .type           _Z2k2v,@function
        .size           _Z2k2v,(.L_x_11 - _Z2k2v)
        .other          _Z2k2v,@"STO_CUDA_ENTRY STV_DEFAULT"
_Z2k2v:
.text._Z2k2v:
[----:B------:R-:W0:Y:S01]  /*0000*/  LDC R1, c[0x0][0x37c] ;  /* 0x0000df00ff017b82 */ /* 0x000e220000000800 */
[----:B------:R-:W-:Y:S01]  /*0010*/  MOV R2, 0x0 ;  /* 0x0000000000027802 */ /* 0x000fe20000000f00 */
[----:B------:R-:W1:Y:S01]  /*0020*/  LDCU.64 UR4, c[0x4][0x18] ;  /* 0x01000300ff0477ac */ /* 0x000e620008000a00 */
[----:B------:R-:W-:-:S05]  /*0030*/  CS2R R6, SRZ ;  /* 0x0000000000067805 */ /* 0x000fca000001ff00 */
[----:B------:R2:W3:Y:S01]  /*0040*/  LDC.64 R8, c[0x4][R2] ;  /* 0x0100000002087b82 */ /* 0x0004e20000000a00 */
[----:B-1----:R-:W-:Y:S02]  /*0050*/  IMAD.U32 R4, RZ, RZ, UR4 ;  /* 0x00000004ff047e24 */ /* 0x002fe4000f8e00ff */
[----:B--2---:R-:W-:-:S07]  /*0060*/  IMAD.U32 R5, RZ, RZ, UR5 ;  /* 0x00000005ff057e24 */ /* 0x004fce000f8e00ff */
[----:B------:R-:W-:-:S07]  /*0070*/  LEPC R20, `(.L_x_4) ;  /* 0x000000001014794e */ /* 0x000fce0000000000 */
[----:B0--3--:R-:W-:Y:S05]  /*0080*/  CALL.ABS.NOINC R8 ;  /* 0x0000000008007343 */ /* 0x009fea0003c00000 */
.L_x_4:
[----:B------:R-:W0:Y:S01]  /*0090*/  LDC.64 R2, c[0x4][R2] ;  /* 0x0100000002027b82 */ /* 0x000e220000000a00 */
[----:B------:R-:W1:Y:S01]  /*00a0*/  LDCU.64 UR4, c[0x4][0x20] ;  /* 0x01000400ff0477ac */ /* 0x000e620008000a00 */
[----:B------:R-:W-:Y:S01]  /*00b0*/  CS2R R6, SRZ ;  /* 0x0000000000067805 */ /* 0x000fe2000001ff00 */
[----:B-1----:R-:W-:Y:S02]  /*00c0*/  IMAD.U32 R4, RZ, RZ, UR4 ;  /* 0x00000004ff047e24 */ /* 0x002fe4000f8e00ff */
[----:B------:R-:W-:-:S07]  /*00d0*/  IMAD.U32 R5, RZ, RZ, UR5 ;  /* 0x00000005ff057e24 */ /* 0x000fce000f8e00ff */
[----:B------:R-:W-:-:S07]  /*00e0*/  LEPC R20, `(.L_x_5) ;  /* 0x000000001014794e */ /* 0x000fce0000000000 */
[----:B0-----:R-:W-:Y:S05]  /*00f0*/  CALL.ABS.NOINC R2 ;  /* 0x0000000002007343 */ /* 0x001fea0003c00000 */
.L_x_5:
[----:B------:R-:W-:Y:S05]  /*0100*/  EXIT ;  /* 0x000000000000794d */ /* 0x000fea0003800000 */
.L_x_6:
        /* <DEDUP_REMOVED lines=15> */
.L_x_11:


//--------------------- .text._Z2k1v              --------------------------
	.section	.text._Z2k1v,"ax",@progbits
	.align	128
        .global         _Z2k1v
        .type           _Z2k1v,@function
        .size           _Z2k1v,(.L_x_12 - _Z2k1v)
        .other          _Z2k1v,@"STO_CUDA_ENTRY STV_DEFAULT"
_Z2k1v:
.text._Z2k1v:
        /* <DEDUP_REMOVED lines=9> */
.L_x_7:
[----:B------:R-:W0:Y:S01]  /*0090*/  LDC.64 R2, c[0x4][R2] ;  /* 0x0100000002027b82 */ /* 0x000e220000000a00 */
[----:B------:R-:W1:Y:S01]  /*00a0*/  LDCU.64 UR4, c[0x4][0x10] ;  /* 0x01000200ff0477ac */ /* 0x000e620008000a00 */
[----:B------:R-:W-:Y:S01]  /*00b0*/  CS2R R6, SRZ ;  /* 0x0000000000067805 */ /* 0x000fe2000001ff00 */
[----:B-1----:R-:W-:Y:S02]  /*00c0*/  IMAD.U32 R4, RZ, RZ, UR4 ;  /* 0x00000004ff047e24 */ /* 0x002fe4000f8e00ff */
[----:B------:R-:W-:-:S07]  /*00d0*/  IMAD.U32 R5, RZ, RZ, UR5 ;  /* 0x00000005ff057e24 */ /* 0x000fce000f8e00ff */
[----:B------:R-:W-:-:S07]  /*00e0*/  LEPC R20, `(.L_x_8) ;  /* 0x000000001014794e */ /* 0x000fce0000000000 */
[----:B0-----:R-:W-:Y:S05]  /*00f0*/  CALL.ABS.NOINC R2 ;  /* 0x0000000002007343 */ /* 0x001fea0003c00000 */
.L_x_8:
[----:B------:R-:W-:Y:S05]  /*0100*/  EXIT ;  /* 0x000000000000794d */ /* 0x000fea0003800000 */
.L_x_9:
        /* <DEDUP_REMOVED lines=15> */
.L_x_12:


//--------------------- .nv.global.init           --------------------------
	.section	.nv.global.init,"aw",@progbits
.nv.global.init:
	.type		$str$6,@object
	.size		$str$6,($str$1 - $str$6)
$str$6:
        /*0000*/ 	.byte	0x6b, 0x65, 0x72, 0x6e, 0x65, 0x6c, 0x20, 0x33, 0x20, 0x64, 0x6f, 0x6e, 0x65, 0x2e, 0x0a, 0x00
	.type		$str$1,@object
	.size		$str$1,($str$3 - $str$1)
$str$1:
        /*0010*/ 	.byte	0x6b, 0x65, 0x72, 0x6e, 0x65, 0x6c, 0x20, 0x31, 0x20, 0x64, 0x6f, 0x6e, 0x65, 0x2e, 0x0a, 0x00
	.type		$str$3,@object
	.size		$str$3,($str$5 - $str$3)
$str$3:
        /*0020*/ 	.byte	0x6b, 0x65, 0x72, 0x6e, 0x65, 0x6c, 0x20, 0x32, 0x20, 0x64, 0x6f, 0x6e, 0x65, 0x2e, 0x0a, 0x00
	.type		$str$5,@object
	.size		$str$5,($str$2 - $str$5)
$str$5:
        /*0030*/ 	.byte	0x6b, 0x65, 0x72, 0x6e, 0x65, 0x6c, 0x20, 0x33, 0x20, 0x61, 0x72, 0x67, 0x3a, 0x20, 0x25, 0x64
        /*0040*/ 	.byte	0x00
	.type		$str$2,@object
	.size		$str$2,($str - $str$2)
$str$2:
        /*0041*/ 	.byte	0x6b, 0x65, 0x72, 0x6e, 0x65, 0x6c, 0x20, 0x32, 0x20, 0x73, 0x74, 0x61, 0x72, 0x74, 0x69, 0x6e
        /*0051*/ 	.byte	0x67, 0x2e, 0x2e, 0x2e, 0x0a, 0x00
	.type		$str,@object
	.size		$str,($str$4 - $str)
$str:
        /*0057*/ 	.byte	0x6b, 0x65, 0x72, 0x6e, 0x65, 0x6c, 0x20, 0x31, 0x20, 0x73, 0x74, 0x61, 0x72, 0x74, 0x69, 0x6e
        /*0067*/ 	.byte	0x67, 0x2e, 0x2e, 0x2e, 0x0a, 0x00
	.type		$str$4,@object
	.size		$str$4,(.L_4 - $str$4)
$str$4:
        /*006d*/ 	.byte	0x6b, 0x65, 0x72, 0x6e, 0x65, 0x6c, 0x20, 0x33, 0x20, 0x73, 0x74, 0x61, 0x72, 0x74, 0x69, 0x6e
        /*007d*/ 	.byte	0x67, 0x2e, 0x2e, 0x2e, 0x0a, 0x00
.L_4:


//--------------------- .nv.shared.reserved.0     --------------------------
	.section	.nv.shared.reserved.0,"aw",@nobits
	.weak		__nv_reservedSMEM_offset_0_alias
	.size		__nv_reservedSMEM_offset_0_alias, 0, 64
	.other		__nv_reservedSMEM_offset_0_alias,@"STO_CUDA_RESERVED_SHARED STV_DEFAULT"
__nv_reservedSMEM_offset_0_alias:
	.zero		0
	.zero		64


//--------------------- .nv.constant0._Z2k3i      --------------------------
	.section	.nv.constant0._Z2k3i,"a",@progbits
	.sectionflags	@""
	.align	4
.nv.constant0._Z2k3i:
	.zero		900


//--------------------- .nv.constant0._Z2k2v      --------------------------
	.section	.nv.constant0._Z2k2v,"a",@progbits
	.sectionflags	@""
	.align	4
.nv.constant0._Z2k2v:
	.zero		896


//--------------------- .nv.constant0._Z2k1v      --------------------------
	.section	.nv.constant0._Z2k1v,"a",@progbits
	.sectionflags	@""
	.align	4
.nv.constant0._Z2k1v:
	.zero		896


//--------------------- SYMBOLS --------------------------

	.type		.nv.reservedSmem.offset0,@object
	.size		.nv.reservedSmem.offset0,0x4
	.type		vprintf,@function
